//
// Generated by NVIDIA NVVM Compiler
//
// Compiler Build ID: CL-36424714
// Cuda compilation tools, release 13.0, V13.0.88
// Based on NVVM 20.0.0
//

.version 9.0
.target sm_100
.address_size 64

	// .globl	_Z10matrixMultPKfS0_Pfii

.visible .entry _Z10matrixMultPKfS0_Pfii(
	.param .u64 .ptr .align 1 _Z10matrixMultPKfS0_Pfii_param_0,
	.param .u64 .ptr .align 1 _Z10matrixMultPKfS0_Pfii_param_1,
	.param .u64 .ptr .align 1 _Z10matrixMultPKfS0_Pfii_param_2,
	.param .u32 _Z10matrixMultPKfS0_Pfii_param_3,
	.param .u32 _Z10matrixMultPKfS0_Pfii_param_4
)
{
	.reg .pred 	%p<10>;
	.reg .b32 	%r<43>;
	.reg .b32 	%f<68>;
	.reg .b64 	%rd<40>;

	ld.param.u64 	%rd5, [_Z10matrixMultPKfS0_Pfii_param_0];
	ld.param.u64 	%rd6, [_Z10matrixMultPKfS0_Pfii_param_1];
	ld.param.u64 	%rd4, [_Z10matrixMultPKfS0_Pfii_param_2];
	ld.param.u32 	%r20, [_Z10matrixMultPKfS0_Pfii_param_3];
	ld.param.u32 	%r21, [_Z10matrixMultPKfS0_Pfii_param_4];
	cvta.to.global.u64 	%rd1, %rd6;
	cvta.to.global.u64 	%rd2, %rd5;
	mov.u32 	%r22, %ntid.y;
	mov.u32 	%r23, %ctaid.y;
	mov.u32 	%r24, %tid.y;
	mad.lo.s32 	%r1, %r22, %r23, %r24;
	mul.lo.s32 	%r2, %r20, %r1;
	mov.u32 	%r25, %ntid.x;
	mov.u32 	%r26, %ctaid.x;
	mov.u32 	%r27, %tid.x;
	mad.lo.s32 	%r3, %r25, %r26, %r27;
	setp.lt.s32 	%p1, %r20, 1;
	mov.f32 	%f67, 0f00000000;
	@%p1 bra 	$L__BB0_12;
	and.b32  	%r4, %r20, 7;
	setp.lt.u32 	%p2, %r20, 8;
	mov.f32 	%f67, 0f00000000;
	mov.b32 	%r41, 0;
	@%p2 bra 	$L__BB0_4;
	and.b32  	%r41, %r20, 2147483640;
	neg.s32 	%r39, %r41;
	shl.b32 	%r7, %r21, 3;
	add.s64 	%rd3, %rd2, 16;
	mov.f32 	%f67, 0f00000000;
	mul.wide.s32 	%rd11, %r21, 4;
	mov.u32 	%r37, %r2;
	mov.u32 	%r38, %r3;
$L__BB0_3:
	.pragma "nounroll";
	mul.wide.s32 	%rd7, %r37, 4;
	add.s64 	%rd8, %rd3, %rd7;
	ld.global.f32 	%f17, [%rd8+-16];
	mul.wide.s32 	%rd9, %r38, 4;
	add.s64 	%rd10, %rd1, %rd9;
	ld.global.f32 	%f18, [%rd10];
	fma.rn.f32 	%f19, %f17, %f18, %f67;
	ld.global.f32 	%f20, [%rd8+-12];
	add.s64 	%rd12, %rd10, %rd11;
	ld.global.f32 	%f21, [%rd12];
	fma.rn.f32 	%f22, %f20, %f21, %f19;
	ld.global.f32 	%f23, [%rd8+-8];
	add.s64 	%rd13, %rd12, %rd11;
	ld.global.f32 	%f24, [%rd13];
	fma.rn.f32 	%f25, %f23, %f24, %f22;
	ld.global.f32 	%f26, [%rd8+-4];
	add.s64 	%rd14, %rd13, %rd11;
	ld.global.f32 	%f27, [%rd14];
	fma.rn.f32 	%f28, %f26, %f27, %f25;
	ld.global.f32 	%f29, [%rd8];
	add.s64 	%rd15, %rd14, %rd11;
	ld.global.f32 	%f30, [%rd15];
	fma.rn.f32 	%f31, %f29, %f30, %f28;
	ld.global.f32 	%f32, [%rd8+4];
	add.s64 	%rd16, %rd15, %rd11;
	ld.global.f32 	%f33, [%rd16];
	fma.rn.f32 	%f34, %f32, %f33, %f31;
	ld.global.f32 	%f35, [%rd8+8];
	add.s64 	%rd17, %rd16, %rd11;
	ld.global.f32 	%f36, [%rd17];
	fma.rn.f32 	%f37, %f35, %f36, %f34;
	ld.global.f32 	%f38, [%rd8+12];
	add.s64 	%rd18, %rd17, %rd11;
	ld.global.f32 	%f39, [%rd18];
	fma.rn.f32 	%f67, %f38, %f39, %f37;
	add.s32 	%r39, %r39, 8;
	add.s32 	%r38, %r38, %r7;
	add.s32 	%r37, %r37, 8;
	setp.ne.s32 	%p3, %r39, 0;
	@%p3 bra 	$L__BB0_3;
$L__BB0_4:
	setp.eq.s32 	%p4, %r4, 0;
	@%p4 bra 	$L__BB0_12;
	and.b32  	%r15, %r20, 3;
	setp.lt.u32 	%p5, %r4, 4;
	@%p5 bra 	$L__BB0_7;
	add.s32 	%r29, %r41, %r2;
	mul.wide.s32 	%rd19, %r29, 4;
	add.s64 	%rd20, %rd2, %rd19;
	ld.global.f32 	%f41, [%rd20];
	mad.lo.s32 	%r30, %r41, %r21, %r3;
	mul.wide.s32 	%rd21, %r30, 4;
	add.s64 	%rd22, %rd1, %rd21;
	ld.global.f32 	%f42, [%rd22];
	fma.rn.f32 	%f43, %f41, %f42, %f67;
	ld.global.f32 	%f44, [%rd20+4];
	mul.wide.s32 	%rd23, %r21, 4;
	add.s64 	%rd24, %rd22, %rd23;
	ld.global.f32 	%f45, [%rd24];
	fma.rn.f32 	%f46, %f44, %f45, %f43;
	ld.global.f32 	%f47, [%rd20+8];
	add.s64 	%rd25, %rd24, %rd23;
	ld.global.f32 	%f48, [%rd25];
	fma.rn.f32 	%f49, %f47, %f48, %f46;
	ld.global.f32 	%f50, [%rd20+12];
	add.s64 	%rd26, %rd25, %rd23;
	ld.global.f32 	%f51, [%rd26];
	fma.rn.f32 	%f67, %f50, %f51, %f49;
	add.s32 	%r41, %r41, 4;
$L__BB0_7:
	setp.eq.s32 	%p6, %r15, 0;
	@%p6 bra 	$L__BB0_12;
	setp.eq.s32 	%p7, %r15, 1;
	@%p7 bra 	$L__BB0_10;
	add.s32 	%r31, %r41, %r2;
	mul.wide.s32 	%rd27, %r31, 4;
	add.s64 	%rd28, %rd2, %rd27;
	ld.global.f32 	%f53, [%rd28];
	mad.lo.s32 	%r32, %r41, %r21, %r3;
	mul.wide.s32 	%rd29, %r32, 4;
	add.s64 	%rd30, %rd1, %rd29;
	ld.global.f32 	%f54, [%rd30];
	fma.rn.f32 	%f55, %f53, %f54, %f67;
	ld.global.f32 	%f56, [%rd28+4];
	mul.wide.s32 	%rd31, %r21, 4;
	add.s64 	%rd32, %rd30, %rd31;
	ld.global.f32 	%f57, [%rd32];
	fma.rn.f32 	%f67, %f56, %f57, %f55;
	add.s32 	%r41, %r41, 2;
$L__BB0_10:
	and.b32  	%r33, %r20, 1;
	setp.eq.b32 	%p8, %r33, 1;
	not.pred 	%p9, %p8;
	@%p9 bra 	$L__BB0_12;
	add.s32 	%r34, %r41, %r2;
	mul.wide.s32 	%rd33, %r34, 4;
	add.s64 	%rd34, %rd2, %rd33;
	ld.global.f32 	%f58, [%rd34];
	mad.lo.s32 	%r35, %r41, %r21, %r3;
	mul.wide.s32 	%rd35, %r35, 4;
	add.s64 	%rd36, %rd1, %rd35;
	ld.global.f32 	%f59, [%rd36];
	fma.rn.f32 	%f67, %f58, %f59, %f67;
$L__BB0_12:
	cvta.to.global.u64 	%rd37, %rd4;
	mad.lo.s32 	%r36, %r21, %r1, %r3;
	mul.wide.s32 	%rd38, %r36, 4;
	add.s64 	%rd39, %rd37, %rd38;
	st.global.f32 	[%rd39], %f67;
	ret;

}


// ===== COMPILED SASS (sm_100) =====

	.target	sm_100

	.elftype	@"ET_EXEC"


//--------------------- .note.nv.tkinfo           --------------------------
	.section	.note.nv.tkinfo,"",@"SHT_NOTE"
	.sectionflags	@"SHF_NOTE_NV_TKINFO"
	.tkinfo
        /*0018*/ 	.word	0x00000002
        /*0030*/ 	.string	""
        /*0030*/ 	.string	"ptxas"
        /*0030*/ 	.string	"Cuda compilation tools, release 13.0, V13.0.88"
        /*0030*/ 	.string	"Build cuda_13.0.r13.0/compiler.36424714_0"
        /*0030*/ 	.string	"-arch sm_100 -m 64 "



//--------------------- .note.nv.cuinfo           --------------------------
	.section	.note.nv.cuinfo,"",@"SHT_NOTE"
	.sectionflags	@"SHF_NOTE_NV_CUINFO"
        /*0018*/ 	.short	0x0002
        /*001a*/ 	.short	0x0064
        /*001c*/ 	.short	0x0082
	.zero		2


//--------------------- .nv.info                  --------------------------
	.section	.nv.info,"",@"SHT_CUDA_INFO"
	.align	4


	//----- nvinfo : EIATTR_REGCOUNT
	.align		4
        /*0000*/ 	.byte	0x04, 0x2f
        /*0002*/ 	.short	(.L_1 - .L_0)
	.align		4
.L_0:
        /*0004*/ 	.word	index@(_Z10matrixMultPKfS0_Pfii)
        /*0008*/ 	.word	0x00000020


	//----- nvinfo : EIATTR_FRAME_SIZE
	.align		4
.L_1:
        /*000c*/ 	.byte	0x04, 0x11
        /*000e*/ 	.short	(.L_3 - .L_2)
	.align		4
.L_2:
        /*0010*/ 	.word	index@(_Z10matrixMultPKfS0_Pfii)
        /*0014*/ 	.word	0x00000000


	//----- nvinfo : EIATTR_MIN_STACK_SIZE
	.align		4
.L_3:
        /*0018*/ 	.byte	0x04, 0x12
        /*001a*/ 	.short	(.L_5 - .L_4)
	.align		4
.L_4:
        /*001c*/ 	.word	index@(_Z10matrixMultPKfS0_Pfii)
        /*0020*/ 	.word	0x00000000
.L_5:


//--------------------- .nv.compat                --------------------------
	.section	.nv.compat,"",@"SHT_CUDA_COMPAT_INFO"
	.align	4
        /*0000*/ 	.byte	0x02, 0x09, 0x00, 0x00, 0x02, 0x02, 0x01, 0x00, 0x02, 0x05, 0x05, 0x00, 0x03, 0x07, 0x01, 0x01
        /*0010*/ 	.byte	0x02, 0x03, 0x00, 0x00, 0x02, 0x06, 0x01, 0x00, 0x04, 0x0b, 0x08, 0x00, 0x09, 0x00, 0x00, 0x00
        /*0020*/ 	.byte	0x00, 0x00, 0x00, 0x00


//--------------------- .nv.info._Z10matrixMultPKfS0_Pfii --------------------------
	.section	.nv.info._Z10matrixMultPKfS0_Pfii,"",@"SHT_CUDA_INFO"
	.sectionflags	@""
	.align	4


	//----- nvinfo : EIATTR_CUDA_API_VERSION
	.align		4
        /*0000*/ 	.byte	0x04, 0x37
        /*0002*/ 	.short	(.L_7 - .L_6)
.L_6:
        /*0004*/ 	.word	0x00000082


	//----- nvinfo : EIATTR_KPARAM_INFO
	.align		4
.L_7:
        /*0008*/ 	.byte	0x04, 0x17
        /*000a*/ 	.short	(.L_9 - .L_8)
.L_8:
        /*000c*/ 	.word	0x00000000
        /*0010*/ 	.short	0x0004
        /*0012*/ 	.short	0x001c
        /*0014*/ 	.byte	0x00, 0xf0, 0x11, 0x00


	//----- nvinfo : EIATTR_KPARAM_INFO
	.align		4
.L_9:
        /*0018*/ 	.byte	0x04, 0x17
        /*001a*/ 	.short	(.L_11 - .L_10)
.L_10:
        /*001c*/ 	.word	0x00000000
        /*0020*/ 	.short	0x0003
        /*0022*/ 	.short	0x0018
        /*0024*/ 	.byte	0x00, 0xf0, 0x11, 0x00


	//----- nvinfo : EIATTR_KPARAM_INFO
	.align		4
.L_11:
        /*0028*/ 	.byte	0x04, 0x17
        /*002a*/ 	.short	(.L_13 - .L_12)
.L_12:
        /*002c*/ 	.word	0x00000000
        /*0030*/ 	.short	0x0002
        /*0032*/ 	.short	0x0010
        /*0034*/ 	.byte	0x00, 0xf5, 0x21, 0x00


	//----- nvinfo : EIATTR_KPARAM_INFO
	.align		4
.L_13:
        /*0038*/ 	.byte	0x04, 0x17
        /*003a*/ 	.short	(.L_15 - .L_14)
.L_14:
        /*003c*/ 	.word	0x00000000
        /*0040*/ 	.short	0x0001
        /*0042*/ 	.short	0x0008
        /*0044*/ 	.byte	0x00, 0xf5, 0x21, 0x00


	//----- nvinfo : EIATTR_KPARAM_INFO
	.align		4
.L_15:
        /*0048*/ 	.byte	0x04, 0x17
        /*004a*/ 	.short	(.L_17 - .L_16)
.L_16:
        /*004c*/ 	.word	0x00000000
        /*0050*/ 	.short	0x0000
        /*0052*/ 	.short	0x0000
        /*0054*/ 	.byte	0x00, 0xf5, 0x21, 0x00


	//----- nvinfo : EIATTR_SPARSE_MMA_MASK
	.align		4
.L_17:
        /*0058*/ 	.byte	0x03, 0x50
        /*005a*/ 	.short	0x0000


	//----- nvinfo : EIATTR_MAXREG_COUNT
	.align		4
        /*005c*/ 	.byte	0x03, 0x1b
        /*005e*/ 	.short	0x00ff


	//----- nvinfo : EIATTR_MERCURY_ISA_VERSION
	.align		4
        /*0060*/ 	.byte	0x03, 0x5f
        /*0062*/ 	.short	0x0101


	//----- nvinfo : EIATTR_VRC_CTA_INIT_COUNT
	.align		4
        /*0064*/ 	.byte	0x02, 0x4a
	.zero		1
	.zero		1


	//----- nvinfo : EIATTR_EXIT_INSTR_OFFSETS
	.align		4
        /*0068*/ 	.byte	0x04, 0x1c
        /*006a*/ 	.short	(.L_19 - .L_18)


	//   ....[0]....
.L_18:
        /*006c*/ 	.word	0x00000850


	//----- nvinfo : EIATTR_CBANK_PARAM_SIZE
	.align		4
.L_19:
        /*0070*/ 	.byte	0x03, 0x19
        /*0072*/ 	.short	0x0020


	//----- nvinfo : EIATTR_PARAM_CBANK
	.align		4
        /*0074*/ 	.byte	0x04, 0x0a
        /*0076*/ 	.short	(.L_21 - .L_20)
	.align		4
.L_20:
        /*0078*/ 	.word	index@(.nv.constant0._Z10matrixMultPKfS0_Pfii)
        /*007c*/ 	.short	0x0380
        /*007e*/ 	.short	0x0020


	//----- nvinfo : EIATTR_SW_WAR
	.align		4
.L_21:
        /*0080*/ 	.byte	0x04, 0x36
        /*0082*/ 	.short	(.L_23 - .L_22)
.L_22:
        /*0084*/ 	.word	0x00000008
.L_23:


//--------------------- .nv.callgraph             --------------------------
	.section	.nv.callgraph,"",@"SHT_CUDA_CALLGRAPH"
	.align	4
	.sectionentsize	8
	.align		4
        /*0000*/ 	.word	0x00000000
	.align		4
        /*0004*/ 	.word	0xffffffff
	.align		4
        /*0008*/ 	.word	0x00000000
	.align		4
        /*000c*/ 	.word	0xfffffffe
	.align		4
        /*0010*/ 	.word	0x00000000
	.align		4
        /*0014*/ 	.word	0xfffffffd
	.align		4
        /*0018*/ 	.word	0x00000000
	.align		4
        /*001c*/ 	.word	0xfffffffc


//--------------------- .text._Z10matrixMultPKfS0_Pfii --------------------------
	.section	.text._Z10matrixMultPKfS0_Pfii,"ax",@progbits
	.align	128
        .global         _Z10matrixMultPKfS0_Pfii
        .type           _Z10matrixMultPKfS0_Pfii,@function
        .size           _Z10matrixMultPKfS0_Pfii,(.L_x_5 - _Z10matrixMultPKfS0_Pfii)
        .other          _Z10matrixMultPKfS0_Pfii,@"STO_CUDA_ENTRY STV_DEFAULT"
_Z10matrixMultPKfS0_Pfii:
.text._Z10matrixMultPKfS0_Pfii:
[----:B------:R-:W-:Y:S08]  /*0000*/  LDC R1, c[0x0][0x37c] ;  /* 0x0000df00ff017b82 */ /* 0x000ff00000000800 */
[----:B------:R-:W0:Y:S01]  /*0010*/  LDC R0, c[0x0][0x398] ;  /* 0x0000e600ff007b82 */ /* 0x000e220000000800 */
[----:B------:R-:W1:Y:S01]  /*0020*/  S2R R15, SR_CTAID.Y ;  /* 0x00000000000f7919 */ /* 0x000e620000002600 */
[----:B------:R-:W1:Y:S01]  /*0030*/  LDCU UR4, c[0x0][0x364] ;  /* 0x00006c80ff0477ac */ /* 0x000e620008000800 */
[----:B------:R-:W-:Y:S01]  /*0040*/  HFMA2 R25, -RZ, RZ, 0, 0 ;  /* 0x00000000ff197431 */ /* 0x000fe200000001ff */
[----:B------:R-:W1:Y:S01]  /*0050*/  S2R R2, SR_TID.Y ;  /* 0x0000000000027919 */ /* 0x000e620000002200 */
[----:B------:R-:W2:Y:S01]  /*0060*/  LDCU UR5, c[0x0][0x360] ;  /* 0x00006c00ff0577ac */ /* 0x000ea20008000800 */
[----:B------:R-:W2:Y:S01]  /*0070*/  S2R R14, SR_CTAID.X ;  /* 0x00000000000e7919 */ /* 0x000ea20000002500 */
[----:B------:R-:W3:Y:S01]  /*0080*/  LDCU.64 UR6, c[0x0][0x358] ;  /* 0x00006b00ff0677ac */ /* 0x000ee20008000a00 */
[----:B------:R-:W2:Y:S01]  /*0090*/  S2R R3, SR_TID.X ;  /* 0x0000000000037919 */ /* 0x000ea20000002100 */
[----:B0-----:R-:W-:Y:S01]  /*00a0*/  ISETP.GE.AND P0, PT, R0, 0x1, PT ;  /* 0x000000010000780c */ /* 0x001fe20003f06270 */
[----:B-1----:R-:W-:-:S02]  /*00b0*/  IMAD R15, R15, UR4, R2 ;  /* 0x000000040f0f7c24 */ /* 0x002fc4000f8e0202 */
[----:B--2---:R-:W-:-:S10]  /*00c0*/  IMAD R14, R14, UR5, R3 ;  /* 0x000000050e0e7c24 */ /* 0x004fd4000f8e0203 */
[----:B---3--:R-:W-:Y:S05]  /*00d0*/  @!P0 BRA `(.L_x_0) ;  /* 0x0000000400c88947 */ /* 0x008fea0003800000 */
[C---:B------:R-:W-:Y:S01]  /*00e0*/  ISETP.GE.U32.AND P1, PT, R0.reuse, 0x8, PT ;  /* 0x000000080000780c */ /* 0x040fe20003f26070 */
[----:B------:R-:W-:Y:S01]  /*00f0*/  IMAD R17, R15, R0, RZ ;  /* 0x000000000f117224 */ /* 0x000fe200078e02ff */
[----:B------:R-:W-:Y:S02]  /*0100*/  LOP3.LUT R24, R0, 0x7, RZ, 0xc0, !PT ;  /* 0x0000000700187812 */ /* 0x000fe400078ec0ff */
[----:B------:R-:W-:Y:S02]  /*0110*/  MOV R25, RZ ;  /* 0x000000ff00197202 */ /* 0x000fe40000000f00 */
[----:B------:R-:W-:Y:S02]  /*0120*/  ISETP.NE.AND P0, PT, R24, RZ, PT ;  /* 0x000000ff1800720c */ /* 0x000fe40003f05270 */
[----:B------:R-:W-:-:S05]  /*0130*/  MOV R18, RZ ;  /* 0x000000ff00127202 */ /* 0x000fca0000000f00 */
[----:B------:R-:W-:Y:S06]  /*0140*/  @!P1 BRA `(.L_x_1) ;  /* 0x0000000000c89947 */ /* 0x000fec0003800000 */
[----:B------:R-:W0:Y:S01]  /*0150*/  LDCU.64 UR4, c[0x0][0x380] ;  /* 0x00007000ff0477ac */ /* 0x000e220008000a00 */
[----:B------:R-:W-:Y:S02]  /*0160*/  LOP3.LUT R18, R0, 0x7ffffff8, RZ, 0xc0, !PT ;  /* 0x7ffffff800127812 */ /* 0x000fe400078ec0ff */
[----:B------:R-:W-:Y:S02]  /*0170*/  MOV R25, RZ ;  /* 0x000000ff00197202 */ /* 0x000fe40000000f00 */
[----:B------:R-:W-:Y:S02]  /*0180*/  MOV R16, R17 ;  /* 0x0000001100107202 */ /* 0x000fe40000000f00 */
[----:B------:R-:W-:Y:S02]  /*0190*/  MOV R20, R14 ;  /* 0x0000000e00147202 */ /* 0x000fe40000000f00 */
[----:B------:R-:W-:Y:S01]  /*01a0*/  IADD3 R19, PT, PT, -R18, RZ, RZ ;  /* 0x000000ff12137210 */ /* 0x000fe20007ffe1ff */
[----:B0-----:R-:W-:-:S04]  /*01b0*/  UIADD3 UR4, UP0, UPT, UR4, 0x10, URZ ;  /* 0x0000001004047890 */ /* 0x001fc8000ff1e0ff */
[----:B------:R-:W-:-:S12]  /*01c0*/  UIADD3.X UR5, UPT, UPT, URZ, UR5, URZ, UP0, !UPT ;  /* 0x00000005ff057290 */ /* 0x000fd800087fe4ff */
.L_x_2:
[----:B------:R-:W0:Y:S01]  /*01d0*/  LDC.64 R10, c[0x0][0x388] ;  /* 0x0000e200ff0a7b82 */ /* 0x000e220000000a00 */
[----:B------:R-:W-:Y:S02]  /*01e0*/  MOV R2, UR4 ;  /* 0x0000000400027c02 */ /* 0x000fe40008000f00 */
[----:B------:R-:W-:-:S03]  /*01f0*/  MOV R3, UR5 ;  /* 0x0000000500037c02 */ /* 0x000fc60008000f00 */
[----:B------:R-:W-:Y:S02]  /*0200*/  IMAD.WIDE R2, R16, 0x4, R2 ;  /* 0x0000000410027825 */ /* 0x000fe400078e0202 */
[----:B------:R-:W1:Y:S03]  /*0210*/  LDC R23, c[0x0][0x39c] ;  /* 0x0000e700ff177b82 */ /* 0x000e660000000800 */
[----:B------:R-:W2:Y:S04]  /*0220*/  LDG.E R26, desc[UR6][R2.64+-0x10] ;  /* 0xfffff006021a7981 */ /* 0x000ea8000c1e1900 */
[----:B------:R-:W3:Y:S04]  /*0230*/  LDG.E R22, desc[UR6][R2.64+-0xc] ;  /* 0xfffff40602167981 */ /* 0x000ee8000c1e1900 */
[----:B------:R-:W4:Y:S01]  /*0240*/  LDG.E R27, desc[UR6][R2.64+-0x8] ;  /* 0xfffff806021b7981 */ /* 0x000f22000c1e1900 */
[----:B0-----:R-:W-:-:S05]  /*0250*/  IMAD.WIDE R10, R20, 0x4, R10 ;  /* 0x00000004140a7825 */ /* 0x001fca00078e020a */
[----:B------:R0:W2:Y:S01]  /*0260*/  LDG.E R28, desc[UR6][R10.64] ;  /* 0x000000060a1c7981 */ /* 0x0000a2000c1e1900 */
[----:B-1----:R-:W-:-:S05]  /*0270*/  IMAD.WIDE R12, R23, 0x4, R10 ;  /* 0x00000004170c7825 */ /* 0x002fca00078e020a */
[----:B------:R1:W3:Y:S01]  /*0280*/  LDG.E R21, desc[UR6][R12.64] ;  /* 0x000000060c157981 */ /* 0x0002e2000c1e1900 */
[----:B------:R-:W-:-:S04]  /*0290*/  IMAD.WIDE R8, R23, 0x4, R12 ;  /* 0x0000000417087825 */ /* 0x000fc800078e020c */
[C---:B------:R-:W-:Y:S02]  /*02a0*/  IMAD.WIDE R6, R23.reuse, 0x4, R8 ;  /* 0x0000000417067825 */ /* 0x040fe400078e0208 */
[----:B------:R-:W4:Y:S02]  /*02b0*/  LDG.E R8, desc[UR6][R8.64] ;  /* 0x0000000608087981 */ /* 0x000f24000c1e1900 */
[C---:B------:R-:W-:Y:S02]  /*02c0*/  IMAD.WIDE R4, R23.reuse, 0x4, R6 ;  /* 0x0000000417047825 */ /* 0x040fe400078e0206 */
[----:B------:R5:W4:Y:S02]  /*02d0*/  LDG.E R29, desc[UR6][R6.64] ;  /* 0x00000006061d7981 */ /* 0x000b24000c1e1900 */
[C---:B0-----:R-:W-:Y:S02]  /*02e0*/  IMAD.WIDE R10, R23.reuse, 0x4, R4 ;  /* 0x00000004170a7825 */ /* 0x041fe400078e0204 */
[----:B------:R-:W4:Y:S04]  /*02f0*/  LDG.E R9, desc[UR6][R2.64+0x8] ;  /* 0x0000080602097981 */ /* 0x000f28000c1e1900 */
[----:B------:R-:W4:Y:S01]  /*0300*/  LDG.E R5, desc[UR6][R4.64] ;  /* 0x0000000604057981 */ /* 0x000f22000c1e1900 */
[----:B-1----:R-:W-:-:S03]  /*0310*/  IMAD.WIDE R12, R23, 0x4, R10 ;  /* 0x00000004170c7825 */ /* 0x002fc600078e020a */
[----:B------:R-:W4:Y:S01]  /*0320*/  LDG.E R4, desc[UR6][R2.64] ;  /* 0x0000000602047981 */ /* 0x000f22000c1e1900 */
[----:B-----5:R-:W-:-:S06]  /*0330*/  IMAD.WIDE R6, R23, 0x4, R12 ;  /* 0x0000000417067825 */ /* 0x020fcc00078e020c */
[----:B------:R-:W5:Y:S01]  /*0340*/  LDG.E R7, desc[UR6][R6.64] ;  /* 0x0000000606077981 */ /* 0x000f62000c1e1900 */
[----:B--2---:R-:W-:-:S03]  /*0350*/  FFMA R25, R26, R28, R25 ;  /* 0x0000001c1a197223 */ /* 0x004fc60000000019 */
[----:B------:R-:W2:Y:S04]  /*0360*/  LDG.E R26, desc[UR6][R2.64+-0x4] ;  /* 0xfffffc06021a7981 */ /* 0x000ea8000c1e1900 */
[----:B------:R-:W5:Y:S04]  /*0370*/  LDG.E R28, desc[UR6][R10.64] ;  /* 0x000000060a1c7981 */ /* 0x000f68000c1e1900 */
[----:B------:R-:W5:Y:S04]  /*0380*/  LDG.E R11, desc[UR6][R2.64+0x4] ;  /* 0x00000406020b7981 */ /* 0x000f68000c1e1900 */
[----:B------:R-:W5:Y:S04]  /*0390*/  LDG.E R10, desc[UR6][R2.64+0xc] ;  /* 0x00000c06020a7981 */ /* 0x000f68000c1e1900 */
[----:B------:R-:W5:Y:S01]  /*03a0*/  LDG.E R2, desc[UR6][R12.64] ;  /* 0x000000060c027981 */ /* 0x000f62000c1e1900 */
[----:B---3--:R-:W-:Y:S01]  /*03b0*/  FFMA R22, R22, R21, R25 ;  /* 0x0000001516167223 */ /* 0x008fe20000000019 */
[----:B------:R-:W-:-:S03]  /*03c0*/  IADD3 R19, PT, PT, R19, 0x8, RZ ;  /* 0x0000000813137810 */ /* 0x000fc60007ffe0ff */
[----:B----4-:R-:W-:Y:S01]  /*03d0*/  FFMA R27, R27, R8, R22 ;  /* 0x000000081b1b7223 */ /* 0x010fe20000000016 */
[----:B------:R-:W-:Y:S02]  /*03e0*/  ISETP.NE.AND P1, PT, R19, RZ, PT ;  /* 0x000000ff1300720c */ /* 0x000fe40003f25270 */
[----:B------:R-:W-:Y:S02]  /*03f0*/  LEA R20, R23, R20, 0x3 ;  /* 0x0000001417147211 */ /* 0x000fe400078e18ff */
[----:B------:R-:W-:Y:S01]  /*0400*/  IADD3 R16, PT, PT, R16, 0x8, RZ ;  /* 0x0000000810107810 */ /* 0x000fe20007ffe0ff */
[----:B--2---:R-:W-:-:S04]  /*0410*/  FFMA R27, R26, R29, R27 ;  /* 0x0000001d1a1b7223 */ /* 0x004fc8000000001b */
[----:B------:R-:W-:-:S04]  /*0420*/  FFMA R4, R4, R5, R27 ;  /* 0x0000000504047223 */ /* 0x000fc8000000001b */
[----:B-----5:R-:W-:-:S04]  /*0430*/  FFMA R4, R11, R28, R4 ;  /* 0x0000001c0b047223 */ /* 0x020fc80000000004 */
[----:B------:R-:W-:-:S04]  /*0440*/  FFMA R9, R9, R2, R4 ;  /* 0x0000000209097223 */ /* 0x000fc80000000004 */
[----:B------:R-:W-:Y:S01]  /*0450*/  FFMA R25, R10, R7, R9 ;  /* 0x000000070a197223 */ /* 0x000fe20000000009 */
[----:B------:R-:W-:Y:S06]  /*0460*/  @P1 BRA `(.L_x_2) ;  /* 0xfffffffc00581947 */ /* 0x000fec000383ffff */
.L_x_1:
[----:B------:R-:W-:Y:S05]  /*0470*/  @!P0 BRA `(.L_x_0) ;  /* 0x0000000000e08947 */ /* 0x000fea0003800000 */
[----:B------:R-:W-:Y:S02]  /*0480*/  ISETP.GE.U32.AND P0, PT, R24, 0x4, PT ;  /* 0x000000041800780c */ /* 0x000fe40003f06070 */
[----:B------:R-:W-:-:S04]  /*0490*/  LOP3.LUT R16, R0, 0x3, RZ, 0xc0, !PT ;  /* 0x0000000300107812 */ /* 0x000fc800078ec0ff */
[----:B------:R-:W-:-:S07]  /*04a0*/  ISETP.NE.AND P1, PT, R16, RZ, PT ;  /* 0x000000ff1000720c */ /* 0x000fce0003f25270 */
[----:B------:R-:W-:Y:S06]  /*04b0*/  @!P0 BRA `(.L_x_3) ;  /* 0x00000000005c8947 */ /* 0x000fec0003800000 */
[----:B------:R-:W0:Y:S01]  /*04c0*/  LDC R19, c[0x0][0x39c] ;  /* 0x0000e700ff137b82 */ /* 0x000e220000000800 */
[----:B------:R-:W-:-:S07]  /*04d0*/  IADD3 R5, PT, PT, R17, R18, RZ ;  /* 0x0000001211057210 */ /* 0x000fce0007ffe0ff */
[----:B------:R-:W1:Y:S08]  /*04e0*/  LDC.64 R8, c[0x0][0x388] ;  /* 0x0000e200ff087b82 */ /* 0x000e700000000a00 */
[----:B------:R-:W2:Y:S01]  /*04f0*/  LDC.64 R2, c[0x0][0x380] ;  /* 0x0000e000ff027b82 */ /* 0x000ea20000000a00 */
[----:B0-----:R-:W-:-:S04]  /*0500*/  IMAD R7, R18, R19, R14 ;  /* 0x0000001312077224 */ /* 0x001fc800078e020e */
[----:B-1----:R-:W-:-:S04]  /*0510*/  IMAD.WIDE R8, R7, 0x4, R8 ;  /* 0x0000000407087825 */ /* 0x002fc800078e0208 */
[----:B------:R-:W-:Y:S02]  /*0520*/  IMAD.WIDE R10, R19, 0x4, R8 ;  /* 0x00000004130a7825 */ /* 0x000fe400078e0208 */
[----:B------:R-:W3:Y:S02]  /*0530*/  LDG.E R8, desc[UR6][R8.64] ;  /* 0x0000000608087981 */ /* 0x000ee4000c1e1900 */
[----:B--2---:R-:W-:-:S04]  /*0540*/  IMAD.WIDE R2, R5, 0x4, R2 ;  /* 0x0000000405027825 */ /* 0x004fc800078e0202 */
[C---:B------:R-:W-:Y:S01]  /*0550*/  IMAD.WIDE R4, R19.reuse, 0x4, R10 ;  /* 0x0000000413047825 */ /* 0x040fe200078e020a */
[----:B------:R-:W3:Y:S04]  /*0560*/  LDG.E R12, desc[UR6][R2.64] ;  /* 0x00000006020c7981 */ /* 0x000ee8000c1e1900 */
[----:B------:R-:W2:Y:S01]  /*0570*/  LDG.E R10, desc[UR6][R10.64] ;  /* 0x000000060a0a7981 */ /* 0x000ea2000c1e1900 */
[----:B------:R-:W-:-:S03]  /*0580*/  IMAD.WIDE R6, R19, 0x4, R4 ;  /* 0x0000000413067825 */ /* 0x000fc600078e0204 */
[----:B------:R-:W2:Y:S04]  /*0590*/  LDG.E R13, desc[UR6][R2.64+0x4] ;  /* 0x00000406020d7981 */ /* 0x000ea8000c1e1900 */
[----:B------:R-:W4:Y:S04]  /*05a0*/  LDG.E R20, desc[UR6][R4.64] ;  /* 0x0000000604147981 */ /* 0x000f28000c1e1900 */
[----:B------:R-:W4:Y:S04]  /*05b0*/  LDG.E R19, desc[UR6][R2.64+0x8] ;  /* 0x0000080602137981 */ /* 0x000f28000c1e1900 */
[----:B------:R-:W5:Y:S04]  /*05c0*/  LDG.E R21, desc[UR6][R2.64+0xc] ;  /* 0x00000c0602157981 */ /* 0x000f68000c1e1900 */
[----:B------:R-:W5:Y:S01]  /*05d0*/  LDG.E R6, desc[UR6][R6.64] ;  /* 0x0000000606067981 */ /* 0x000f62000c1e1900 */
[----:B------:R-:W-:Y:S01]  /*05e0*/  IADD3 R18, PT, PT, R18, 0x4, RZ ;  /* 0x0000000412127810 */ /* 0x000fe20007ffe0ff */
[----:B---3--:R-:W-:-:S04]  /*05f0*/  FFMA R12, R12, R8, R25 ;  /* 0x000000080c0c7223 */ /* 0x008fc80000000019 */
[----:B--2---:R-:W-:-:S04]  /*0600*/  FFMA R12, R13, R10, R12 ;  /* 0x0000000a0d0c7223 */ /* 0x004fc8000000000c */
[----:B----4-:R-:W-:-:S04]  /*0610*/  FFMA R12, R19, R20, R12 ;  /* 0x00000014130c7223 */ /* 0x010fc8000000000c */
[----:B-----5:R-:W-:-:S07]  /*0620*/  FFMA R25, R21, R6, R12 ;  /* 0x0000000615197223 */ /* 0x020fce000000000c */
.L_x_3:
[----:B------:R-:W-:Y:S05]  /*0630*/  @!P1 BRA `(.L_x_0) ;  /* 0x0000000000709947 */ /* 0x000fea0003800000 */
[----:B------:R-:W-:Y:S01]  /*0640*/  ISETP.NE.AND P0, PT, R16, 0x1, PT ;  /* 0x000000011000780c */ /* 0x000fe20003f05270 */
[----:B------:R-:W0:Y:S01]  /*0650*/  LDC.64 R10, c[0x0][0x388] ;  /* 0x0000e200ff0a7b82 */ /* 0x000e220000000a00 */
[----:B------:R-:W-:-:S04]  /*0660*/  LOP3.LUT R0, R0, 0x1, RZ, 0xc0, !PT ;  /* 0x0000000100007812 */ /* 0x000fc800078ec0ff */
[----:B------:R-:W-:-:S03]  /*0670*/  ISETP.NE.U32.AND P1, PT, R0, 0x1, PT ;  /* 0x000000010000780c */ /* 0x000fc60003f25070 */
[----:B------:R-:W1:Y:S04]  /*0680*/  LDC.64 R6, c[0x0][0x380] ;  /* 0x0000e000ff067b82 */ /* 0x000e680000000a00 */
[----:B------:R-:W-:-:S04]  /*0690*/  @P0 IADD3 R9, PT, PT, R17, R18, RZ ;  /* 0x0000001211090210 */ /* 0x000fc80007ffe0ff */
[----:B------:R-:W2:Y:S08]  /*06a0*/  @P0 LDC R13, c[0x0][0x39c] ;  /* 0x0000e700ff0d0b82 */ /* 0x000eb00000000800 */
[----:B------:R-:W3:Y:S08]  /*06b0*/  @!P1 LDC R21, c[0x0][0x39c] ;  /* 0x0000e700ff159b82 */ /* 0x000ef00000000800 */
[----:B------:R-:W4:Y:S01]  /*06c0*/  LDC.64 R4, c[0x0][0x380] ;  /* 0x0000e000ff047b82 */ /* 0x000f220000000a00 */
[----:B-1----:R-:W-:-:S05]  /*06d0*/  @P0 IMAD.WIDE R6, R9, 0x4, R6 ;  /* 0x0000000409060825 */ /* 0x002fca00078e0206 */
[----:B------:R-:W5:Y:S02]  /*06e0*/  @P0 LDG.E R0, desc[UR6][R6.64] ;  /* 0x0000000606000981 */ /* 0x000f64000c1e1900 */
[----:B------:R-:W1:Y:S01]  /*06f0*/  LDC.64 R2, c[0x0][0x388] ;  /* 0x0000e200ff027b82 */ /* 0x000e620000000a00 */
[C---:B--2---:R-:W-:Y:S01]  /*0700*/  @P0 IMAD R19, R18.reuse, R13, R14 ;  /* 0x0000000d12130224 */ /* 0x044fe200078e020e */
[----:B------:R-:W-:-:S03]  /*0710*/  @P0 IADD3 R18, PT, PT, R18, 0x2, RZ ;  /* 0x0000000212120810 */ /* 0x000fc60007ffe0ff */
[----:B0-----:R-:W-:Y:S01]  /*0720*/  @P0 IMAD.WIDE R10, R19, 0x4, R10 ;  /* 0x00000004130a0825 */ /* 0x001fe200078e020a */
[----:B------:R-:W-:Y:S01]  /*0730*/  @!P1 IADD3 R17, PT, PT, R17, R18, RZ ;  /* 0x0000001211119210 */ /* 0x000fe20007ffe0ff */
[----:B------:R-:W2:Y:S02]  /*0740*/  @P0 LDG.E R19, desc[UR6][R6.64+0x4] ;  /* 0x0000040606130981 */ /* 0x000ea4000c1e1900 */
[----:B------:R-:W-:Y:S02]  /*0750*/  @P0 IMAD.WIDE R8, R13, 0x4, R10 ;  /* 0x000000040d080825 */ /* 0x000fe400078e020a */
[----:B------:R-:W5:Y:S02]  /*0760*/  @P0 LDG.E R12, desc[UR6][R10.64] ;  /* 0x000000060a0c0981 */ /* 0x000f64000c1e1900 */
[----:B---3--:R-:W-:Y:S02]  /*0770*/  @!P1 IMAD R13, R18, R21, R14 ;  /* 0x00000015120d9224 */ /* 0x008fe400078e020e */
[----:B----4-:R-:W-:Y:S01]  /*0780*/  @!P1 IMAD.WIDE R4, R17, 0x4, R4 ;  /* 0x0000000411049825 */ /* 0x010fe200078e0204 */
[----:B------:R-:W2:Y:S05]  /*0790*/  @P0 LDG.E R8, desc[UR6][R8.64] ;  /* 0x0000000608080981 */ /* 0x000eaa000c1e1900 */
[----:B------:R-:W3:Y:S01]  /*07a0*/  @!P1 LDG.E R4, desc[UR6][R4.64] ;  /* 0x0000000604049981 */ /* 0x000ee2000c1e1900 */
[----:B-1----:R-:W-:-:S06]  /*07b0*/  @!P1 IMAD.WIDE R2, R13, 0x4, R2 ;  /* 0x000000040d029825 */ /* 0x002fcc00078e0202 */
[----:B------:R-:W3:Y:S01]  /*07c0*/  @!P1 LDG.E R2, desc[UR6][R2.64] ;  /* 0x0000000602029981 */ /* 0x000ee2000c1e1900 */
[----:B-----5:R-:W-:-:S04]  /*07d0*/  @P0 FFMA R0, R0, R12, R25 ;  /* 0x0000000c00000223 */ /* 0x020fc80000000019 */
[----:B--2---:R-:W-:-:S04]  /*07e0*/  @P0 FFMA R25, R19, R8, R0 ;  /* 0x0000000813190223 */ /* 0x004fc80000000000 */
[----:B---3--:R-:W-:-:S07]  /*07f0*/  @!P1 FFMA R25, R4, R2, R25 ;  /* 0x0000000204199223 */ /* 0x008fce0000000019 */
.L_x_0:
[----:B------:R-:W0:Y:S01]  /*0800*/  LDC.64 R2, c[0x0][0x390] ;  /* 0x0000e400ff027b82 */ /* 0x000e220000000a00 */
[----:B------:R-:W1:Y:S02]  /*0810*/  LDCU UR4, c[0x0][0x39c] ;  /* 0x00007380ff0477ac */ /* 0x000e640008000800 */
[----:B-1----:R-:W-:-:S04]  /*0820*/  IMAD R15, R15, UR4, R14 ;  /* 0x000000040f0f7c24 */ /* 0x002fc8000f8e020e */
[----:B0-----:R-:W-:-:S05]  /*0830*/  IMAD.WIDE R2, R15, 0x4, R2 ;  /* 0x000000040f027825 */ /* 0x001fca00078e0202 */
[----:B------:R-:W-:Y:S01]  /*0840*/  STG.E desc[UR6][R2.64], R25 ;  /* 0x0000001902007986 */ /* 0x000fe2000c101906 */
[----:B------:R-:W-:Y:S05]  /*0850*/  EXIT ;  /* 0x000000000000794d */ /* 0x000fea0003800000 */
.L_x_4:
[----:B------:R-:W-:-:S00]  /*0860*/  BRA `(.L_x_4) ;  /* 0xfffffffc00fc7947 */ /* 0x000fc0000383ffff */
[----:B------:R-:W-:-:S00]  /*0870*/  NOP ;  /* 0x0000000000007918 */ /* 0x000fc00000000000 */
        /* <DEDUP_REMOVED lines=8> */
.L_x_5:


//--------------------- .nv.shared.reserved.0     --------------------------
	.section	.nv.shared.reserved.0,"aw",@nobits
	.weak		__nv_reservedSMEM_offset_0_alias
	.size		__nv_reservedSMEM_offset_0_alias, 0, 64
	.other		__nv_reservedSMEM_offset_0_alias,@"STO_CUDA_RESERVED_SHARED STV_DEFAULT"
__nv_reservedSMEM_offset_0_alias:
	.zero		0
	.zero		64


//--------------------- .nv.constant0._Z10matrixMultPKfS0_Pfii --------------------------
	.section	.nv.constant0._Z10matrixMultPKfS0_Pfii,"a",@progbits
	.sectionflags	@""
	.align	4
.nv.constant0._Z10matrixMultPKfS0_Pfii:
	.zero		928


//--------------------- SYMBOLS --------------------------

	.type		.nv.reservedSmem.offset0,@object
	.size		.nv.reservedSmem.offset0,0x4
